//
// Generated by NVIDIA NVVM Compiler
//
// Compiler Build ID: CL-36424714
// Cuda compilation tools, release 13.0, V13.0.88
// Based on NVVM 20.0.0
//

.version 9.0
.target sm_100
.address_size 64

	// .globl	_Z28matmul_m16n16k16_fp16_kernelP6__halfS0_S0_
.extern .func  (.param .b32 func_retval0) vprintf
(
	.param .b64 vprintf_param_0,
	.param .b64 vprintf_param_1
)
;
.global .align 1 .b8 $str[66] = {116, 104, 114, 101, 97, 100, 32, 37, 100, 32, 114, 101, 103, 115, 95, 97, 32, 37, 100, 32, 37, 100, 32, 37, 100, 32, 37, 100, 32, 37, 100, 32, 37, 100, 32, 37, 100, 32, 37, 100, 32, 37, 100, 32, 37, 100, 32, 37, 100, 32, 37, 100, 32, 37, 100, 32, 37, 100, 32, 37, 100, 32, 37, 100, 10};
.global .align 1 .b8 $str$1[66] = {116, 104, 114, 101, 97, 100, 32, 37, 100, 32, 114, 101, 103, 115, 95, 98, 32, 37, 100, 32, 37, 100, 32, 37, 100, 32, 37, 100, 32, 37, 100, 32, 37, 100, 32, 37, 100, 32, 37, 100, 32, 37, 100, 32, 37, 100, 32, 37, 100, 32, 37, 100, 32, 37, 100, 32, 37, 100, 32, 37, 100, 32, 37, 100, 10};
.global .align 1 .b8 $str$2[42] = {116, 104, 114, 101, 97, 100, 32, 37, 100, 32, 114, 101, 103, 115, 95, 99, 32, 37, 100, 32, 37, 100, 32, 37, 100, 32, 37, 100, 32, 37, 100, 32, 37, 100, 32, 37, 100, 32, 37, 100, 10};

.visible .entry _Z28matmul_m16n16k16_fp16_kernelP6__halfS0_S0_(
	.param .u64 .ptr .align 1 _Z28matmul_m16n16k16_fp16_kernelP6__halfS0_S0__param_0,
	.param .u64 .ptr .align 1 _Z28matmul_m16n16k16_fp16_kernelP6__halfS0_S0__param_1,
	.param .u64 .ptr .align 1 _Z28matmul_m16n16k16_fp16_kernelP6__halfS0_S0__param_2
)
{
	.local .align 8 .b8 	__local_depot0[72];
	.reg .b64 	%SP;
	.reg .b64 	%SPL;
	.reg .b16 	%rs<43>;
	.reg .b32 	%r<98>;
	.reg .b64 	%rd<12>;
	.reg .b64 	%fd<2>;

	mov.u64 	%SPL, __local_depot0;
	cvta.local.u64 	%SP, %SPL;
	ld.param.u64 	%rd1, [_Z28matmul_m16n16k16_fp16_kernelP6__halfS0_S0__param_0];
	ld.param.u64 	%rd2, [_Z28matmul_m16n16k16_fp16_kernelP6__halfS0_S0__param_1];
	ld.param.u64 	%rd3, [_Z28matmul_m16n16k16_fp16_kernelP6__halfS0_S0__param_2];
	mov.f64 	%fd1, 0d0000000000000000;
	// begin inline asm
	{  cvt.rn.f16.f64 %rs1, %fd1;}

	// end inline asm
	mov.b32 	%r52, {%rs1, %rs1};
	add.u64 	%rd4, %SP, 0;
	add.u64 	%rd5, %SPL, 0;
	mov.b32 	%r88, 16;
	// begin inline asm
	{   wmma.load.a.sync.aligned.m16n16k16.row.f16 {%r1, %r2, %r3, %r4, %r5, %r6, %r7, %r8}, [%rd1], %r88;}
	// end inline asm
	// begin inline asm
	{   wmma.load.b.sync.aligned.m16n16k16.row.f16 {%r10, %r11, %r12, %r13, %r14, %r15, %r16, %r17}, [%rd2], %r88;}
	// end inline asm
	mov.u32 	%r89, %tid.x;
	mov.b32 	{%rs2, %rs3}, %r1;
	// begin inline asm
	cvt.rzi.s32.f16 %r19, %rs2;
	// end inline asm
	// begin inline asm
	cvt.rzi.s32.f16 %r20, %rs3;
	// end inline asm
	mov.b32 	{%rs4, %rs5}, %r2;
	// begin inline asm
	cvt.rzi.s32.f16 %r21, %rs4;
	// end inline asm
	// begin inline asm
	cvt.rzi.s32.f16 %r22, %rs5;
	// end inline asm
	mov.b32 	{%rs6, %rs7}, %r3;
	// begin inline asm
	cvt.rzi.s32.f16 %r23, %rs6;
	// end inline asm
	// begin inline asm
	cvt.rzi.s32.f16 %r24, %rs7;
	// end inline asm
	mov.b32 	{%rs8, %rs9}, %r4;
	// begin inline asm
	cvt.rzi.s32.f16 %r25, %rs8;
	// end inline asm
	// begin inline asm
	cvt.rzi.s32.f16 %r26, %rs9;
	// end inline asm
	mov.b32 	{%rs10, %rs11}, %r5;
	// begin inline asm
	cvt.rzi.s32.f16 %r27, %rs10;
	// end inline asm
	// begin inline asm
	cvt.rzi.s32.f16 %r28, %rs11;
	// end inline asm
	mov.b32 	{%rs12, %rs13}, %r6;
	// begin inline asm
	cvt.rzi.s32.f16 %r29, %rs12;
	// end inline asm
	// begin inline asm
	cvt.rzi.s32.f16 %r30, %rs13;
	// end inline asm
	mov.b32 	{%rs14, %rs15}, %r7;
	// begin inline asm
	cvt.rzi.s32.f16 %r31, %rs14;
	// end inline asm
	// begin inline asm
	cvt.rzi.s32.f16 %r32, %rs15;
	// end inline asm
	mov.b32 	{%rs16, %rs17}, %r8;
	// begin inline asm
	cvt.rzi.s32.f16 %r33, %rs16;
	// end inline asm
	// begin inline asm
	cvt.rzi.s32.f16 %r34, %rs17;
	// end inline asm
	st.local.v2.u32 	[%rd5], {%r89, %r19};
	st.local.v2.u32 	[%rd5+8], {%r20, %r21};
	st.local.v2.u32 	[%rd5+16], {%r22, %r23};
	st.local.v2.u32 	[%rd5+24], {%r24, %r25};
	st.local.v2.u32 	[%rd5+32], {%r26, %r27};
	st.local.v2.u32 	[%rd5+40], {%r28, %r29};
	st.local.v2.u32 	[%rd5+48], {%r30, %r31};
	st.local.v2.u32 	[%rd5+56], {%r32, %r33};
	st.local.u32 	[%rd5+64], %r34;
	mov.u64 	%rd6, $str;
	cvta.global.u64 	%rd7, %rd6;
	{ // callseq 0, 0
	.param .b64 param0;
	st.param.b64 	[param0], %rd7;
	.param .b64 param1;
	st.param.b64 	[param1], %rd4;
	.param .b32 retval0;
	call.uni (retval0), 
	vprintf, 
	(
	param0, 
	param1
	);
	ld.param.b32 	%r90, [retval0];
	} // callseq 0
	mov.b32 	{%rs18, %rs19}, %r10;
	// begin inline asm
	cvt.rzi.s32.f16 %r35, %rs18;
	// end inline asm
	// begin inline asm
	cvt.rzi.s32.f16 %r36, %rs19;
	// end inline asm
	mov.b32 	{%rs20, %rs21}, %r11;
	// begin inline asm
	cvt.rzi.s32.f16 %r37, %rs20;
	// end inline asm
	// begin inline asm
	cvt.rzi.s32.f16 %r38, %rs21;
	// end inline asm
	mov.b32 	{%rs22, %rs23}, %r12;
	// begin inline asm
	cvt.rzi.s32.f16 %r39, %rs22;
	// end inline asm
	// begin inline asm
	cvt.rzi.s32.f16 %r40, %rs23;
	// end inline asm
	mov.b32 	{%rs24, %rs25}, %r13;
	// begin inline asm
	cvt.rzi.s32.f16 %r41, %rs24;
	// end inline asm
	// begin inline asm
	cvt.rzi.s32.f16 %r42, %rs25;
	// end inline asm
	mov.b32 	{%rs26, %rs27}, %r14;
	// begin inline asm
	cvt.rzi.s32.f16 %r43, %rs26;
	// end inline asm
	// begin inline asm
	cvt.rzi.s32.f16 %r44, %rs27;
	// end inline asm
	mov.b32 	{%rs28, %rs29}, %r15;
	// begin inline asm
	cvt.rzi.s32.f16 %r45, %rs28;
	// end inline asm
	// begin inline asm
	cvt.rzi.s32.f16 %r46, %rs29;
	// end inline asm
	mov.b32 	{%rs30, %rs31}, %r16;
	// begin inline asm
	cvt.rzi.s32.f16 %r47, %rs30;
	// end inline asm
	// begin inline asm
	cvt.rzi.s32.f16 %r48, %rs31;
	// end inline asm
	mov.b32 	{%rs32, %rs33}, %r17;
	// begin inline asm
	cvt.rzi.s32.f16 %r49, %rs32;
	// end inline asm
	// begin inline asm
	cvt.rzi.s32.f16 %r50, %rs33;
	// end inline asm
	st.local.v2.u32 	[%rd5], {%r89, %r35};
	st.local.v2.u32 	[%rd5+8], {%r36, %r37};
	st.local.v2.u32 	[%rd5+16], {%r38, %r39};
	st.local.v2.u32 	[%rd5+24], {%r40, %r41};
	st.local.v2.u32 	[%rd5+32], {%r42, %r43};
	st.local.v2.u32 	[%rd5+40], {%r44, %r45};
	st.local.v2.u32 	[%rd5+48], {%r46, %r47};
	st.local.v2.u32 	[%rd5+56], {%r48, %r49};
	st.local.u32 	[%rd5+64], %r50;
	mov.u64 	%rd8, $str$1;
	cvta.global.u64 	%rd9, %rd8;
	{ // callseq 1, 0
	.param .b64 param0;
	st.param.b64 	[param0], %rd9;
	.param .b64 param1;
	st.param.b64 	[param1], %rd4;
	.param .b32 retval0;
	call.uni (retval0), 
	vprintf, 
	(
	param0, 
	param1
	);
	ld.param.b32 	%r92, [retval0];
	} // callseq 1
	// begin inline asm
	cvt.rzi.s32.f16 %r51, %rs1;
	// end inline asm
	st.local.v2.u32 	[%rd5], {%r89, %r51};
	st.local.v2.u32 	[%rd5+8], {%r51, %r51};
	st.local.v2.u32 	[%rd5+16], {%r51, %r51};
	st.local.v2.u32 	[%rd5+24], {%r51, %r51};
	st.local.u32 	[%rd5+32], %r51;
	mov.u64 	%rd10, $str$2;
	cvta.global.u64 	%rd11, %rd10;
	{ // callseq 2, 0
	.param .b64 param0;
	st.param.b64 	[param0], %rd11;
	.param .b64 param1;
	st.param.b64 	[param1], %rd4;
	.param .b32 retval0;
	call.uni (retval0), 
	vprintf, 
	(
	param0, 
	param1
	);
	ld.param.b32 	%r94, [retval0];
	} // callseq 2
	mov.u32 	%r53, %r52;
	mov.u32 	%r54, %r52;
	mov.u32 	%r55, %r52;
	// begin inline asm
	{   wmma.mma.sync.aligned.row.row.m16n16k16.f16.f16        {%r52, %r53, %r54, %r55},        {%r1, %r2, %r3, %r4, %r5, %r6, %r7, %r8},        {%r10, %r11, %r12, %r13, %r14, %r15, %r16, %r17},        {%r52, %r53, %r54, %r55};}
	// end inline asm
	mov.b32 	{%rs35, %rs36}, %r52;
	// begin inline asm
	cvt.rzi.s32.f16 %r76, %rs35;
	// end inline asm
	// begin inline asm
	cvt.rzi.s32.f16 %r77, %rs36;
	// end inline asm
	mov.b32 	{%rs37, %rs38}, %r53;
	// begin inline asm
	cvt.rzi.s32.f16 %r78, %rs37;
	// end inline asm
	// begin inline asm
	cvt.rzi.s32.f16 %r79, %rs38;
	// end inline asm
	mov.b32 	{%rs39, %rs40}, %r54;
	// begin inline asm
	cvt.rzi.s32.f16 %r80, %rs39;
	// end inline asm
	// begin inline asm
	cvt.rzi.s32.f16 %r81, %rs40;
	// end inline asm
	mov.b32 	{%rs41, %rs42}, %r55;
	// begin inline asm
	cvt.rzi.s32.f16 %r82, %rs41;
	// end inline asm
	// begin inline asm
	cvt.rzi.s32.f16 %r83, %rs42;
	// end inline asm
	st.local.v2.u32 	[%rd5], {%r89, %r76};
	st.local.v2.u32 	[%rd5+8], {%r77, %r78};
	st.local.v2.u32 	[%rd5+16], {%r79, %r80};
	st.local.v2.u32 	[%rd5+24], {%r81, %r82};
	st.local.u32 	[%rd5+32], %r83;
	{ // callseq 3, 0
	.param .b64 param0;
	st.param.b64 	[param0], %rd11;
	.param .b64 param1;
	st.param.b64 	[param1], %rd4;
	.param .b32 retval0;
	call.uni (retval0), 
	vprintf, 
	(
	param0, 
	param1
	);
	ld.param.b32 	%r96, [retval0];
	} // callseq 3
	// begin inline asm
	{   wmma.store.d.sync.aligned.row.m16n16k16.f16 [%rd3], {%r52, %r53, %r54, %r55}, %r88;}
	// end inline asm
	ret;

}


// ===== COMPILED SASS (sm_100) =====

	.target	sm_100

	.elftype	@"ET_EXEC"


//--------------------- .note.nv.tkinfo           --------------------------
	.section	.note.nv.tkinfo,"",@"SHT_NOTE"
	.sectionflags	@"SHF_NOTE_NV_TKINFO"
	.tkinfo
        /*0018*/ 	.word	0x00000002
        /*0030*/ 	.string	""
        /*0030*/ 	.string	"ptxas"
        /*0030*/ 	.string	"Cuda compilation tools, release 13.0, V13.0.88"
        /*0030*/ 	.string	"Build cuda_13.0.r13.0/compiler.36424714_0"
        /*0030*/ 	.string	"-arch sm_100 -m 64 "



//--------------------- .note.nv.cuinfo           --------------------------
	.section	.note.nv.cuinfo,"",@"SHT_NOTE"
	.sectionflags	@"SHF_NOTE_NV_CUINFO"
        /*0018*/ 	.short	0x0002
        /*001a*/ 	.short	0x0064
        /*001c*/ 	.short	0x0082
	.zero		2


//--------------------- .nv.info                  --------------------------
	.section	.nv.info,"",@"SHT_CUDA_INFO"
	.align	4


	//----- nvinfo : EIATTR_REGCOUNT
	.align		4
        /*0000*/ 	.byte	0x04, 0x2f
        /*0002*/ 	.short	(.L_4 - .L_3)
	.align		4
.L_3:
        /*0004*/ 	.word	index@(_Z28matmul_m16n16k16_fp16_kernelP6__halfS0_S0_)
        /*0008*/ 	.word	0x0000001f


	//----- nvinfo : EIATTR_FRAME_SIZE
	.align		4
.L_4:
        /*000c*/ 	.byte	0x04, 0x11
        /*000e*/ 	.short	(.L_6 - .L_5)
	.align		4
.L_5:
        /*0010*/ 	.word	index@(_Z28matmul_m16n16k16_fp16_kernelP6__halfS0_S0_)
        /*0014*/ 	.word	0x00000048


	//----- nvinfo : EIATTR_MIN_STACK_SIZE
	.align		4
.L_6:
        /*0018*/ 	.byte	0x04, 0x12
        /*001a*/ 	.short	(.L_8 - .L_7)
	.align		4
.L_7:
        /*001c*/ 	.word	index@(_Z28matmul_m16n16k16_fp16_kernelP6__halfS0_S0_)
        /*0020*/ 	.word	0x00000048
.L_8:


//--------------------- .nv.compat                --------------------------
	.section	.nv.compat,"",@"SHT_CUDA_COMPAT_INFO"
	.align	4
        /*0000*/ 	.byte	0x02, 0x09, 0x00, 0x00, 0x02, 0x02, 0x01, 0x00, 0x02, 0x05, 0x05, 0x00, 0x03, 0x07, 0x01, 0x01
        /*0010*/ 	.byte	0x02, 0x03, 0x00, 0x00, 0x02, 0x06, 0x01, 0x00, 0x04, 0x0b, 0x08, 0x00, 0x09, 0x00, 0x00, 0x00
        /*0020*/ 	.byte	0x00, 0x00, 0x00, 0x00


//--------------------- .nv.info._Z28matmul_m16n16k16_fp16_kernelP6__halfS0_S0_ --------------------------
	.section	.nv.info._Z28matmul_m16n16k16_fp16_kernelP6__halfS0_S0_,"",@"SHT_CUDA_INFO"
	.sectionflags	@""
	.align	4


	//----- nvinfo : EIATTR_CUDA_API_VERSION
	.align		4
        /*0000*/ 	.byte	0x04, 0x37
        /*0002*/ 	.short	(.L_10 - .L_9)
.L_9:
        /*0004*/ 	.word	0x00000082


	//----- nvinfo : EIATTR_KPARAM_INFO
	.align		4
.L_10:
        /*0008*/ 	.byte	0x04, 0x17
        /*000a*/ 	.short	(.L_12 - .L_11)
.L_11:
        /*000c*/ 	.word	0x00000000
        /*0010*/ 	.short	0x0002
        /*0012*/ 	.short	0x0010
        /*0014*/ 	.byte	0x00, 0xf5, 0x21, 0x00


	//----- nvinfo : EIATTR_KPARAM_INFO
	.align		4
.L_12:
        /*0018*/ 	.byte	0x04, 0x17
        /*001a*/ 	.short	(.L_14 - .L_13)
.L_13:
        /*001c*/ 	.word	0x00000000
        /*0020*/ 	.short	0x0001
        /*0022*/ 	.short	0x0008
        /*0024*/ 	.byte	0x00, 0xf5, 0x21, 0x00


	//----- nvinfo : EIATTR_KPARAM_INFO
	.align		4
.L_14:
        /*0028*/ 	.byte	0x04, 0x17
        /*002a*/ 	.short	(.L_16 - .L_15)
.L_15:
        /*002c*/ 	.word	0x00000000
        /*0030*/ 	.short	0x0000
        /*0032*/ 	.short	0x0000
        /*0034*/ 	.byte	0x00, 0xf5, 0x21, 0x00


	//----- nvinfo : EIATTR_SPARSE_MMA_MASK
	.align		4
.L_16:
        /*0038*/ 	.byte	0x03, 0x50
        /*003a*/ 	.short	0x0000


	//----- nvinfo : EIATTR_WMMA_USED
	.align		4
        /*003c*/ 	.byte	0x01, 0x2b
	.zero		2


	//----- nvinfo : EIATTR_MAXREG_COUNT
	.align		4
        /*0040*/ 	.byte	0x03, 0x1b
        /*0042*/ 	.short	0x00ff


	//----- nvinfo : EIATTR_EXTERNS
	.align		4
        /*0044*/ 	.byte	0x04, 0x0f
        /*0046*/ 	.short	(.L_18 - .L_17)


	//   ....[0]....
	.align		4
.L_17:
        /*0048*/ 	.word	index@(vprintf)


	//----- nvinfo : EIATTR_MERCURY_ISA_VERSION
	.align		4
.L_18:
        /*004c*/ 	.byte	0x03, 0x5f
        /*004e*/ 	.short	0x0101


	//----- nvinfo : EIATTR_VRC_CTA_INIT_COUNT
	.align		4
        /*0050*/ 	.byte	0x02, 0x4a
	.zero		1
	.zero		1


	//----- nvinfo : EIATTR_SYSCALL_OFFSETS
	.align		4
        /*0054*/ 	.byte	0x04, 0x46
        /*0056*/ 	.short	(.L_20 - .L_19)


	//   ....[0]....
.L_19:
        /*0058*/ 	.word	0x00000380


	//   ....[1]....
        /*005c*/ 	.word	0x00000530


	//   ....[2]....
        /*0060*/ 	.word	0x00000610


	//   ....[3]....
        /*0064*/ 	.word	0x000007a0


	//----- nvinfo : EIATTR_EXIT_INSTR_OFFSETS
	.align		4
.L_20:
        /*0068*/ 	.byte	0x04, 0x1c
        /*006a*/ 	.short	(.L_22 - .L_21)


	//   ....[0]....
.L_21:
        /*006c*/ 	.word	0x00000880


	//----- nvinfo : EIATTR_CBANK_PARAM_SIZE
	.align		4
.L_22:
        /*0070*/ 	.byte	0x03, 0x19
        /*0072*/ 	.short	0x0018


	//----- nvinfo : EIATTR_PARAM_CBANK
	.align		4
        /*0074*/ 	.byte	0x04, 0x0a
        /*0076*/ 	.short	(.L_24 - .L_23)
	.align		4
.L_23:
        /*0078*/ 	.word	index@(.nv.constant0._Z28matmul_m16n16k16_fp16_kernelP6__halfS0_S0_)
        /*007c*/ 	.short	0x0380
        /*007e*/ 	.short	0x0018


	//----- nvinfo : EIATTR_SW_WAR
	.align		4
.L_24:
        /*0080*/ 	.byte	0x04, 0x36
        /*0082*/ 	.short	(.L_26 - .L_25)
.L_25:
        /*0084*/ 	.word	0x00000008
.L_26:


//--------------------- .nv.callgraph             --------------------------
	.section	.nv.callgraph,"",@"SHT_CUDA_CALLGRAPH"
	.align	4
	.sectionentsize	8
	.align		4
        /*0000*/ 	.word	0x00000000
	.align		4
        /*0004*/ 	.word	0xffffffff
	.align		4
        /*0008*/ 	.word	index@(_Z28matmul_m16n16k16_fp16_kernelP6__halfS0_S0_)
	.align		4
        /*000c*/ 	.word	index@(vprintf)
	.align		4
        /*0010*/ 	.word	0x00000000
	.align		4
        /*0014*/ 	.word	0xfffffffe
	.align		4
        /*0018*/ 	.word	0x00000000
	.align		4
        /*001c*/ 	.word	0xfffffffd
	.align		4
        /*0020*/ 	.word	0x00000000
	.align		4
        /*0024*/ 	.word	0xfffffffc


//--------------------- .nv.constant4             --------------------------
	.section	.nv.constant4,"a",@progbits
	.align	8
	.align		8
.nv.constant4:
        /*0000*/ 	.dword	vprintf
	.align		8
        /*0008*/ 	.dword	$str
	.align		8
        /*0010*/ 	.dword	$str$1
	.align		8
        /*0018*/ 	.dword	$str$2


//--------------------- .text._Z28matmul_m16n16k16_fp16_kernelP6__halfS0_S0_ --------------------------
	.section	.text._Z28matmul_m16n16k16_fp16_kernelP6__halfS0_S0_,"ax",@progbits
	.align	128
        .global         _Z28matmul_m16n16k16_fp16_kernelP6__halfS0_S0_
        .type           _Z28matmul_m16n16k16_fp16_kernelP6__halfS0_S0_,@function
        .size           _Z28matmul_m16n16k16_fp16_kernelP6__halfS0_S0_,(.L_x_5 - _Z28matmul_m16n16k16_fp16_kernelP6__halfS0_S0_)
        .other          _Z28matmul_m16n16k16_fp16_kernelP6__halfS0_S0_,@"STO_CUDA_ENTRY STV_DEFAULT"
_Z28matmul_m16n16k16_fp16_kernelP6__halfS0_S0_:
.text._Z28matmul_m16n16k16_fp16_kernelP6__halfS0_S0_:
[----:B------:R-:W0:Y:S01]  /*0000*/  LDC R1, c[0x0][0x37c] ;  /* 0x0000df00ff017b82 */ /* 0x000e220000000800 */
[----:B------:R-:W1:Y:S01]  /*0010*/  S2R R5, SR_LANEID ;  /* 0x0000000000057919 */ /* 0x000e620000000000 */
[----:B------:R-:W2:Y:S01]  /*0020*/  LDCU.128 UR4, c[0x0][0x380] ;  /* 0x00007000ff0477ac */ /* 0x000ea20008000c00 */
[----:B------:R-:W-:Y:S02]  /*0030*/  IMAD.MOV.U32 R3, RZ, RZ, RZ ;  /* 0x000000ffff037224 */ /* 0x000fe400078e00ff */
[----:B0-----:R-:W-:Y:S01]  /*0040*/  VIADD R1, R1, 0xffffffb8 ;  /* 0xffffffb801017836 */ /* 0x001fe20000000000 */
[----:B------:R-:W0:Y:S01]  /*0050*/  LDCU.64 UR36, c[0x0][0x358] ;  /* 0x00006b00ff2477ac */ /* 0x000e220008000a00 */
[----:B-1----:R-:W-:Y:S02]  /*0060*/  LOP3.LUT R2, R5, 0x3, RZ, 0xc0, !PT ;  /* 0x0000000305027812 */ /* 0x002fe400078ec0ff */
[----:B------:R-:W-:-:S05]  /*0070*/  SHF.R.U32.HI R5, RZ, 0x2, R5 ;  /* 0x00000002ff057819 */ /* 0x000fca0000011605 */
[----:B------:R-:W-:-:S03]  /*0080*/  IMAD.WIDE.U32 R2, R5, 0x8, R2 ;  /* 0x0000000805027825 */ /* 0x000fc600078e0002 */
[----:B--2---:R-:W-:-:S04]  /*0090*/  LEA R6, P0, R2, UR4, 0x2 ;  /* 0x0000000402067c11 */ /* 0x004fc8000f8010ff */
[----:B------:R-:W-:-:S05]  /*00a0*/  LEA.HI.X R7, R2, UR5, R3, 0x2, P0 ;  /* 0x0000000502077c11 */ /* 0x000fca00080f1403 */
[----:B0-----:R-:W2:Y:S04]  /*00b0*/  LD.E R16, desc[UR36][R6.64] ;  /* 0x0000002406107980 */ /* 0x001ea8000c101900 */
[----:B------:R-:W3:Y:S04]  /*00c0*/  LD.E R18, desc[UR36][R6.64+0x10] ;  /* 0x0000102406127980 */ /* 0x000ee8000c101900 */
[----:B------:R-:W4:Y:S01]  /*00d0*/  LD.E R19, desc[UR36][R6.64+0x110] ;  /* 0x0001102406137980 */ /* 0x000f22000c101900 */
[----:B------:R-:W-:-:S03]  /*00e0*/  LEA R8, P0, R2, UR6, 0x2 ;  /* 0x0000000602087c11 */ /* 0x000fc6000f8010ff */
[----:B------:R-:W5:Y:S01]  /*00f0*/  LD.E R17, desc[UR36][R6.64+0x100] ;  /* 0x0001002406117980 */ /* 0x000f62000c101900 */
[----:B------:R-:W-:Y:S01]  /*0100*/  LEA.HI.X R9, R2, UR7, R3, 0x2, P0 ;  /* 0x0000000702097c11 */ /* 0x000fe200080f1403 */
[----:B------:R-:W0:Y:S04]  /*0110*/  LDCU UR4, c[0x0][0x2f8] ;  /* 0x00005f00ff0477ac */ /* 0x000e280008000800 */
[----:B------:R-:W5:Y:S01]  /*0120*/  LD.E R24, desc[UR36][R8.64] ;  /* 0x0000002408187980 */ /* 0x000f62000c101900 */
[----:B------:R-:W1:Y:S03]  /*0130*/  LDCU UR5, c[0x0][0x2fc] ;  /* 0x00005f80ff0577ac */ /* 0x000e660008000800 */
[----:B------:R-:W5:Y:S01]  /*0140*/  LD.E R25, desc[UR36][R8.64+0x100] ;  /* 0x0001002408197980 */ /* 0x000f62000c101900 */
[----:B------:R-:W5:Y:S03]  /*0150*/  LDCU.64 UR6, c[0x4][0x8] ;  /* 0x01000100ff0677ac */ /* 0x000f660008000a00 */
[----:B------:R-:W5:Y:S04]  /*0160*/  LD.E R22, desc[UR36][R8.64+0x10] ;  /* 0x0000102408167980 */ /* 0x000f68000c101900 */
[----:B------:R0:W5:Y:S01]  /*0170*/  LD.E R23, desc[UR36][R8.64+0x110] ;  /* 0x0001102408177980 */ /* 0x000162000c101900 */
[----:B------:R-:W4:Y:S01]  /*0180*/  S2R R2, SR_TID.X ;  /* 0x0000000000027919 */ /* 0x000f220000002100 */
[----:B0-----:R-:W-:-:S06]  /*0190*/  MOV R8, 0x0 ;  /* 0x0000000000087802 */ /* 0x001fcc0000000f00 */
[----:B------:R-:W0:Y:S01]  /*01a0*/  LDC.64 R8, c[0x4][R8] ;  /* 0x0100000008087b82 */ /* 0x000e220000000a00 */
[----:B------:R-:W-:-:S05]  /*01b0*/  IADD3 R28, P0, PT, R1, UR4, RZ ;  /* 0x00000004011c7c10 */ /* 0x000fca000ff1e0ff */
[----:B-1----:R-:W-:Y:S01]  /*01c0*/  IMAD.X R27, RZ, RZ, UR5, P0 ;  /* 0x00000005ff1b7e24 */ /* 0x002fe200080e06ff */
[----:B--2---:R-:W1:Y:S08]  /*01d0*/  F2I.F16.TRUNC.NTZ R3, R16 ;  /* 0x0000001000037305 */ /* 0x004e70000010f100 */
[----:B---3--:R-:W-:Y:S08]  /*01e0*/  F2I.F16.TRUNC.NTZ R10, R18.H1 ;  /* 0x10000012000a7305 */ /* 0x008ff0000010f100 */
[----:B----4-:R-:W2:Y:S08]  /*01f0*/  F2I.F16.TRUNC.NTZ R11, R19 ;  /* 0x00000013000b7305 */ /* 0x010eb0000010f100 */
[----:B------:R-:W3:Y:S01]  /*0200*/  F2I.F16.TRUNC.NTZ R12, R19.H1 ;  /* 0x10000013000c7305 */ /* 0x000ee2000010f100 */
[----:B-1----:R-:W-:Y:S01]  /*0210*/  IMAD.MOV.U32 R13, RZ, RZ, R3 ;  /* 0x000000ffff0d7224 */ /* 0x002fe200078e0003 */
[----:B------:R-:W-:Y:S04]  /*0220*/  STL.64 [R1], R2 ;  /* 0x0000000201007387 */ /* 0x000fe80000100a00 */
[----:B-----5:R-:W1:Y:S04]  /*0230*/  MOVM.16.MT88 R24, R24 ;  /* 0x000000001818723a */ /* 0x020e680000000000 */
[----:B--2---:R-:W-:Y:S04]  /*0240*/  STL.64 [R1+0x18], R10 ;  /* 0x0000180a01007387 */ /* 0x004fe80000100a00 */
[----:B------:R-:W-:Y:S04]  /*0250*/  STL.64 [R1+0x38], R10 ;  /* 0x0000380a01007387 */ /* 0x000fe80000100a00 */
[----:B---3--:R-:W-:Y:S04]  /*0260*/  STL [R1+0x40], R12 ;  /* 0x0000400c01007387 */ /* 0x008fe80000100800 */
[----:B------:R-:W-:Y:S04]  /*0270*/  STL.64 [R1+0x20], R12 ;  /* 0x0000200c01007387 */ /* 0x000fe80000100a00 */
[----:B------:R-:W2:Y:S04]  /*0280*/  MOVM.16.MT88 R25, R25 ;  /* 0x000000001919723a */ /* 0x000ea80000000000 */
[----:B------:R-:W3:Y:S04]  /*0290*/  MOVM.16.MT88 R22, R22 ;  /* 0x000000001616723a */ /* 0x000ee80000000000 */
[----:B------:R-:W4:Y:S01]  /*02a0*/  MOVM.16.MT88 R23, R23 ;  /* 0x000000001717723a */ /* 0x000f220000000000 */
[----:B------:R-:W-:Y:S08]  /*02b0*/  F2I.F16.TRUNC.NTZ R4, R16.H1 ;  /* 0x1000001000047305 */ /* 0x000ff0000010f100 */
[----:B------:R-:W5:Y:S08]  /*02c0*/  F2I.F16.TRUNC.NTZ R5, R17 ;  /* 0x0000001100057305 */ /* 0x000f70000010f100 */
[----:B------:R-:W-:Y:S08]  /*02d0*/  F2I.F16.TRUNC.NTZ R6, R17.H1 ;  /* 0x1000001100067305 */ /* 0x000ff0000010f100 */
[----:B------:R-:W0:Y:S01]  /*02e0*/  F2I.F16.TRUNC.NTZ R7, R18 ;  /* 0x0000001200077305 */ /* 0x000e22000010f100 */
[----:B-----5:R-:W-:Y:S04]  /*02f0*/  STL.64 [R1+0x8], R4 ;  /* 0x0000080401007387 */ /* 0x020fe80000100a00 */
[----:B------:R5:W-:Y:S04]  /*0300*/  STL.64 [R1+0x28], R4 ;  /* 0x0000280401007387 */ /* 0x000be80000100a00 */
[----:B0-----:R-:W-:Y:S01]  /*0310*/  STL.64 [R1+0x10], R6 ;  /* 0x0000100601007387 */ /* 0x001fe20000100a00 */
[----:B-----5:R-:W-:Y:S01]  /*0320*/  MOV R4, UR6 ;  /* 0x0000000600047c02 */ /* 0x020fe20008000f00 */
[----:B------:R-:W-:-:S02]  /*0330*/  IMAD.U32 R5, RZ, RZ, UR7 ;  /* 0x00000007ff057e24 */ /* 0x000fc4000f8e00ff */
[----:B------:R0:W-:Y:S02]  /*0340*/  STL.64 [R1+0x30], R6 ;  /* 0x0000300601007387 */ /* 0x0001e40000100a00 */
[----:B0-----:R-:W-:Y:S02]  /*0350*/  IMAD.MOV.U32 R6, RZ, RZ, R28 ;  /* 0x000000ffff067224 */ /* 0x001fe400078e001c */
[----:B-1234-:R-:W-:-:S07]  /*0360*/  IMAD.MOV.U32 R7, RZ, RZ, R27 ;  /* 0x000000ffff077224 */ /* 0x01efce00078e001b */
[----:B------:R-:W-:-:S07]  /*0370*/  LEPC R20, `(.L_x_0) ;  /* 0x000000001014794e */ /* 0x000fce0000000000 */
[----:B------:R-:W-:Y:S05]  /*0380*/  CALL.ABS.NOINC R8 ;  /* 0x0000000008007343 */ /* 0x000fea0003c00000 */
.L_x_0:
[----:B------:R-:W0:Y:S01]  /*0390*/  F2I.F16.TRUNC.NTZ R3, R24 ;  /* 0x0000001800037305 */ /* 0x000e22000010f100 */
[----:B------:R-:W-:Y:S01]  /*03a0*/  MOV R26, 0x0 ;  /* 0x00000000001a7802 */ /* 0x000fe20000000f00 */
[----:B------:R-:W1:Y:S03]  /*03b0*/  LDCU.64 UR4, c[0x4][0x10] ;  /* 0x01000200ff0477ac */ /* 0x000e660008000a00 */
[----:B------:R2:W3:Y:S03]  /*03c0*/  LDC.64 R8, c[0x4][R26] ;  /* 0x010000001a087b82 */ /* 0x0004e60000000a00 */
[----:B------:R-:W-:Y:S01]  /*03d0*/  F2I.F16.TRUNC.NTZ R10, R22.H1 ;  /* 0x10000016000a7305 */ /* 0x000fe2000010f100 */
[----:B0-----:R-:W-:-:S07]  /*03e0*/  MOV R13, R3 ;  /* 0x00000003000d7202 */ /* 0x001fce0000000f00 */
[----:B------:R-:W0:Y:S01]  /*03f0*/  F2I.F16.TRUNC.NTZ R11, R23 ;  /* 0x00000017000b7305 */ /* 0x000e22000010f100 */
[----:B------:R-:W-:Y:S07]  /*0400*/  STL.64 [R1], R2 ;  /* 0x0000000201007387 */ /* 0x000fee0000100a00 */
[----:B------:R-:W4:Y:S01]  /*0410*/  F2I.F16.TRUNC.NTZ R12, R23.H1 ;  /* 0x10000017000c7305 */ /* 0x000f22000010f100 */
[----:B0-----:R-:W-:Y:S07]  /*0420*/  STL.64 [R1+0x18], R10 ;  /* 0x0000180a01007387 */ /* 0x001fee0000100a00 */
[----:B------:R-:W-:Y:S01]  /*0430*/  F2I.F16.TRUNC.NTZ R4, R24.H1 ;  /* 0x1000001800047305 */ /* 0x000fe2000010f100 */
[----:B------:R-:W-:Y:S04]  /*0440*/  STL.64 [R1+0x38], R10 ;  /* 0x0000380a01007387 */ /* 0x000fe80000100a00 */
[----:B----4-:R-:W-:Y:S03]  /*0450*/  STL [R1+0x40], R12 ;  /* 0x0000400c01007387 */ /* 0x010fe60000100800 */
[----:B------:R-:W0:Y:S01]  /*0460*/  F2I.F16.TRUNC.NTZ R5, R25 ;  /* 0x0000001900057305 */ /* 0x000e22000010f100 */
[----:B------:R-:W-:Y:S07]  /*0470*/  STL.64 [R1+0x20], R12 ;  /* 0x0000200c01007387 */ /* 0x000fee0000100a00 */
[----:B------:R-:W-:Y:S01]  /*0480*/  F2I.F16.TRUNC.NTZ R6, R25.H1 ;  /* 0x1000001900067305 */ /* 0x000fe2000010f100 */
[----:B0-----:R-:W-:Y:S07]  /*0490*/  STL.64 [R1+0x8], R4 ;  /* 0x0000080401007387 */ /* 0x001fee0000100a00 */
[----:B------:R-:W0:Y:S01]  /*04a0*/  F2I.F16.TRUNC.NTZ R7, R22 ;  /* 0x0000001600077305 */ /* 0x000e22000010f100 */
[----:B------:R1:W-:Y:S04]  /*04b0*/  STL.64 [R1+0x28], R4 ;  /* 0x0000280401007387 */ /* 0x0003e80000100a00 */
[----:B0-----:R-:W-:Y:S01]  /*04c0*/  STL.64 [R1+0x10], R6 ;  /* 0x0000100601007387 */ /* 0x001fe20000100a00 */
[----:B-1----:R-:W-:-:S02]  /*04d0*/  IMAD.U32 R4, RZ, RZ, UR4 ;  /* 0x00000004ff047e24 */ /* 0x002fc4000f8e00ff */
[----:B------:R-:W-:Y:S01]  /*04e0*/  IMAD.U32 R5, RZ, RZ, UR5 ;  /* 0x00000005ff057e24 */ /* 0x000fe2000f8e00ff */
[----:B------:R0:W-:Y:S02]  /*04f0*/  STL.64 [R1+0x30], R6 ;  /* 0x0000300601007387 */ /* 0x0001e40000100a00 */
[----:B0-----:R-:W-:Y:S01]  /*0500*/  IMAD.MOV.U32 R6, RZ, RZ, R28 ;  /* 0x000000ffff067224 */ /* 0x001fe200078e001c */
[----:B--23--:R-:W-:-:S07]  /*0510*/  MOV R7, R27 ;  /* 0x0000001b00077202 */ /* 0x00cfce0000000f00 */
[----:B------:R-:W-:-:S07]  /*0520*/  LEPC R20, `(.L_x_1) ;  /* 0x000000001014794e */ /* 0x000fce0000000000 */
[----:B------:R-:W-:Y:S05]  /*0530*/  CALL.ABS.NOINC R8 ;  /* 0x0000000008007343 */ /* 0x000fea0003c00000 */
.L_x_1:
[----:B------:R-:W-:Y:S01]  /*0540*/  IMAD.MOV.U32 R3, RZ, RZ, RZ ;  /* 0x000000ffff037224 */ /* 0x000fe200078e00ff */
[----:B------:R0:W-:Y:S01]  /*0550*/  STL.64 [R1+0x8], RZ ;  /* 0x000008ff01007387 */ /* 0x0001e20000100a00 */
[----:B------:R0:W1:Y:S01]  /*0560*/  LDC.64 R8, c[0x4][R26] ;  /* 0x010000001a087b82 */ /* 0x0000620000000a00 */
[----:B------:R-:W2:Y:S01]  /*0570*/  LDCU.64 UR4, c[0x4][0x18] ;  /* 0x01000300ff0477ac */ /* 0x000ea20008000a00 */
[----:B------:R-:W-:Y:S01]  /*0580*/  MOV R6, R28 ;  /* 0x0000001c00067202 */ /* 0x000fe20000000f00 */
[----:B------:R0:W-:Y:S01]  /*0590*/  STL.64 [R1], R2 ;  /* 0x0000000201007387 */ /* 0x0001e20000100a00 */
[----:B------:R-:W-:-:S03]  /*05a0*/  IMAD.MOV.U32 R7, RZ, RZ, R27 ;  /* 0x000000ffff077224 */ /* 0x000fc600078e001b */
[----:B------:R0:W-:Y:S04]  /*05b0*/  STL.64 [R1+0x10], RZ ;  /* 0x000010ff01007387 */ /* 0x0001e80000100a00 */
[----:B------:R0:W-:Y:S04]  /*05c0*/  STL.64 [R1+0x18], RZ ;  /* 0x000018ff01007387 */ /* 0x0001e80000100a00 */
[----:B------:R0:W-:Y:S01]  /*05d0*/  STL [R1+0x20], RZ ;  /* 0x000020ff01007387 */ /* 0x0001e20000100800 */
[----:B--2---:R-:W-:Y:S02]  /*05e0*/  IMAD.U32 R4, RZ, RZ, UR4 ;  /* 0x00000004ff047e24 */ /* 0x004fe4000f8e00ff */
[----:B------:R-:W-:-:S07]  /*05f0*/  IMAD.U32 R5, RZ, RZ, UR5 ;  /* 0x00000005ff057e24 */ /* 0x000fce000f8e00ff */
[----:B------:R-:W-:-:S07]  /*0600*/  LEPC R20, `(.L_x_2) ;  /* 0x000000001014794e */ /* 0x000fce0000000000 */
[----:B01----:R-:W-:Y:S05]  /*0610*/  CALL.ABS.NOINC R8 ;  /* 0x0000000008007343 */ /* 0x003fea0003c00000 */
.L_x_2:
[----:B------:R-:W-:Y:S05]  /*0620*/  WARPSYNC.ALL ;  /* 0x0000000000007948 */ /* 0x000fea0003800000 */
[----:B------:R-:W-:Y:S01]  /*0630*/  HMMA.16816.F16 R24, R16, R24, RZ ;  /* 0x000000181018723c */ /* 0x000fe200000008ff */
[----:B------:R-:W-:Y:S01]  /*0640*/  IMAD.MOV.U32 R14, RZ, RZ, R2 ;  /* 0x000000ffff0e7224 */ /* 0x000fe200078e0002 */
[----:B------:R-:W0:Y:S01]  /*0650*/  LDCU.64 UR4, c[0x4][0x18] ;  /* 0x01000300ff0477ac */ /* 0x000e220008000a00 */
[----:B------:R1:W2:Y:S01]  /*0660*/  LDC.64 R2, c[0x4][R26] ;  /* 0x010000001a027b82 */ /* 0x0002a20000000a00 */
[----:B------:R-:W-:Y:S01]  /*0670*/  IMAD.MOV.U32 R6, RZ, RZ, R28 ;  /* 0x000000ffff067224 */ /* 0x000fe200078e001c */
[----:B------:R-:W-:-:S03]  /*0680*/  MOV R7, R27 ;  /* 0x0000001b00077202 */ /* 0x000fc60000000f00 */
[----:B------:R-:W-:Y:S11]  /*0690*/  HMMA.16816.F16 R16, R16, R22, RZ ;  /* 0x000000161010723c */ /* 0x000ff600000008ff */
[----:B------:R-:W3:Y:S01]  /*06a0*/  F2I.F16.TRUNC.NTZ R15, R24 ;  /* 0x00000018000f7305 */ /* 0x000ee2000010f100 */
[----:B0-----:R-:W-:Y:S01]  /*06b0*/  MOV R4, UR4 ;  /* 0x0000000400047c02 */ /* 0x001fe20008000f00 */
[----:B------:R-:W-:-:S06]  /*06c0*/  IMAD.U32 R5, RZ, RZ, UR5 ;  /* 0x00000005ff057e24 */ /* 0x000fcc000f8e00ff */
[----:B------:R-:W-:Y:S01]  /*06d0*/  F2I.F16.TRUNC.NTZ R8, R24.H1 ;  /* 0x1000001800087305 */ /* 0x000fe2000010f100 */
[----:B---3--:R1:W-:Y:S07]  /*06e0*/  STL.64 [R1], R14 ;  /* 0x0000000e01007387 */ /* 0x0083ee0000100a00 */
[----:B------:R-:W0:Y:S08]  /*06f0*/  F2I.F16.TRUNC.NTZ R9, R25 ;  /* 0x0000001900097305 */ /* 0x000e30000010f100 */
[----:B------:R-:W-:Y:S01]  /*0700*/  F2I.F16.TRUNC.NTZ R10, R25.H1 ;  /* 0x10000019000a7305 */ /* 0x000fe2000010f100 */
[----:B0-----:R1:W-:Y:S07]  /*0710*/  STL.64 [R1+0x8], R8 ;  /* 0x0000080801007387 */ /* 0x0013ee0000100a00 */
[----:B------:R-:W0:Y:S08]  /*0720*/  F2I.F16.TRUNC.NTZ R11, R16 ;  /* 0x00000010000b7305 */ /* 0x000e30000010f100 */
[----:B------:R-:W-:Y:S01]  /*0730*/  F2I.F16.TRUNC.NTZ R12, R16.H1 ;  /* 0x10000010000c7305 */ /* 0x000fe2000010f100 */
[----:B0-----:R1:W-:Y:S07]  /*0740*/  STL.64 [R1+0x10], R10 ;  /* 0x0000100a01007387 */ /* 0x0013ee0000100a00 */
[----:B------:R-:W0:Y:S08]  /*0750*/  F2I.F16.TRUNC.NTZ R13, R17 ;  /* 0x00000011000d7305 */ /* 0x000e30000010f100 */
[----:B------:R-:W3:Y:S01]  /*0760*/  F2I.F16.TRUNC.NTZ R0, R17.H1 ;  /* 0x1000001100007305 */ /* 0x000ee2000010f100 */
[----:B0-----:R1:W-:Y:S04]  /*0770*/  STL.64 [R1+0x18], R12 ;  /* 0x0000180c01007387 */ /* 0x0013e80000100a00 */
[----:B--23--:R1:W-:Y:S02]  /*0780*/  STL [R1+0x20], R0 ;  /* 0x0000200001007387 */ /* 0x00c3e40000100800 */
[----:B------:R-:W-:-:S07]  /*0790*/  LEPC R20, `(.L_x_3) ;  /* 0x000000001014794e */ /* 0x000fce0000000000 */
[----:B-1----:R-:W-:Y:S05]  /*07a0*/  CALL.ABS.NOINC R2 ;  /* 0x0000000002007343 */ /* 0x002fea0003c00000 */
.L_x_3:
[----:B------:R-:W0:Y:S01]  /*07b0*/  S2R R0, SR_LANEID ;  /* 0x0000000000007919 */ /* 0x000e220000000000 */
[----:B------:R-:W-:Y:S05]  /*07c0*/  WARPSYNC.ALL ;  /* 0x0000000000007948 */ /* 0x000fea0003800000 */
[----:B------:R-:W1:Y:S01]  /*07d0*/  LDCU.64 UR4, c[0x0][0x390] ;  /* 0x00007200ff0477ac */ /* 0x000e620008000a00 */
[----:B------:R-:W-:Y:S01]  /*07e0*/  IMAD.MOV.U32 R3, RZ, RZ, RZ ;  /* 0x000000ffff037224 */ /* 0x000fe200078e00ff */
[----:B0-----:R-:W-:Y:S02]  /*07f0*/  LOP3.LUT R2, R0, 0x3, RZ, 0xc0, !PT ;  /* 0x0000000300027812 */ /* 0x001fe400078ec0ff */
[----:B------:R-:W-:-:S05]  /*0800*/  SHF.R.U32.HI R5, RZ, 0x2, R0 ;  /* 0x00000002ff057819 */ /* 0x000fca0000011600 */
[----:B------:R-:W-:-:S03]  /*0810*/  IMAD.WIDE.U32 R4, R5, 0x8, R2 ;  /* 0x0000000805047825 */ /* 0x000fc600078e0002 */
[----:B-1----:R-:W-:-:S04]  /*0820*/  LEA R2, P0, R4, UR4, 0x2 ;  /* 0x0000000404027c11 */ /* 0x002fc8000f8010ff */
[----:B------:R-:W-:-:S05]  /*0830*/  LEA.HI.X R3, R4, UR5, R5, 0x2, P0 ;  /* 0x0000000504037c11 */ /* 0x000fca00080f1405 */
[----:B------:R-:W-:Y:S04]  /*0840*/  ST.E desc[UR36][R2.64], R24 ;  /* 0x0000001802007985 */ /* 0x000fe8000c101924 */
[----:B------:R-:W-:Y:S04]  /*0850*/  ST.E desc[UR36][R2.64+0x100], R25 ;  /* 0x0001001902007985 */ /* 0x000fe8000c101924 */
[----:B------:R-:W-:Y:S04]  /*0860*/  ST.E desc[UR36][R2.64+0x10], R16 ;  /* 0x0000101002007985 */ /* 0x000fe8000c101924 */
[----:B------:R-:W-:Y:S01]  /*0870*/  ST.E desc[UR36][R2.64+0x110], R17 ;  /* 0x0001101102007985 */ /* 0x000fe2000c101924 */
[----:B------:R-:W-:Y:S05]  /*0880*/  EXIT ;  /* 0x000000000000794d */ /* 0x000fea0003800000 */
.L_x_4:
[----:B------:R-:W-:-:S00]  /*0890*/  BRA `(.L_x_4) ;  /* 0xfffffffc00fc7947 */ /* 0x000fc0000383ffff */
[----:B------:R-:W-:-:S00]  /*08a0*/  NOP ;  /* 0x0000000000007918 */ /* 0x000fc00000000000 */
        /* <DEDUP_REMOVED lines=13> */
.L_x_5:


//--------------------- .nv.global.init           --------------------------
	.section	.nv.global.init,"aw",@progbits
.nv.global.init:
	.type		$str$2,@object
	.size		$str$2,($str - $str$2)
$str$2:
        /*0000*/ 	.byte	0x74, 0x68, 0x72, 0x65, 0x61, 0x64, 0x20, 0x25, 0x64, 0x20, 0x72, 0x65, 0x67, 0x73, 0x5f, 0x63
        /*0010*/ 	.byte	0x20, 0x25, 0x64, 0x20, 0x25, 0x64, 0x20, 0x25, 0x64, 0x20, 0x25, 0x64, 0x20, 0x25, 0x64, 0x20
        /*0020*/ 	.byte	0x25, 0x64, 0x20, 0x25, 0x64, 0x20, 0x25, 0x64, 0x0a, 0x00
	.type		$str,@object
	.size		$str,($str$1 - $str)
$str:
        /*002a*/ 	.byte	0x74, 0x68, 0x72, 0x65, 0x61, 0x64, 0x20, 0x25, 0x64, 0x20, 0x72, 0x65, 0x67, 0x73, 0x5f, 0x61
        /*003a*/ 	.byte	0x20, 0x25, 0x64, 0x20, 0x25, 0x64, 0x20, 0x25, 0x64, 0x20, 0x25, 0x64, 0x20, 0x25, 0x64, 0x20
        /*004a*/ 	.byte	0x25, 0x64, 0x20, 0x25, 0x64, 0x20, 0x25, 0x64, 0x20, 0x25, 0x64, 0x20, 0x25, 0x64, 0x20, 0x25
        /*005a*/ 	.byte	0x64, 0x20, 0x25, 0x64, 0x20, 0x25, 0x64, 0x20, 0x25, 0x64, 0x20, 0x25, 0x64, 0x20, 0x25, 0x64
        /*006a*/ 	.byte	0x0a, 0x00
	.type		$str$1,@object
	.size		$str$1,(.L_1 - $str$1)
$str$1:
        /*006c*/ 	.byte	0x74, 0x68, 0x72, 0x65, 0x61, 0x64, 0x20, 0x25, 0x64, 0x20, 0x72, 0x65, 0x67, 0x73, 0x5f, 0x62
        /*007c*/ 	.byte	0x20, 0x25, 0x64, 0x20, 0x25, 0x64, 0x20, 0x25, 0x64, 0x20, 0x25, 0x64, 0x20, 0x25, 0x64, 0x20
        /*008c*/ 	.byte	0x25, 0x64, 0x20, 0x25, 0x64, 0x20, 0x25, 0x64, 0x20, 0x25, 0x64, 0x20, 0x25, 0x64, 0x20, 0x25
        /*009c*/ 	.byte	0x64, 0x20, 0x25, 0x64, 0x20, 0x25, 0x64, 0x20, 0x25, 0x64, 0x20, 0x25, 0x64, 0x20, 0x25, 0x64
        /*00ac*/ 	.byte	0x0a, 0x00
.L_1:


//--------------------- .nv.shared.reserved.0     --------------------------
	.section	.nv.shared.reserved.0,"aw",@nobits
	.weak		__nv_reservedSMEM_offset_0_alias
	.size		__nv_reservedSMEM_offset_0_alias, 0, 64
	.other		__nv_reservedSMEM_offset_0_alias,@"STO_CUDA_RESERVED_SHARED STV_DEFAULT"
__nv_reservedSMEM_offset_0_alias:
	.zero		0
	.zero		64


//--------------------- .nv.constant0._Z28matmul_m16n16k16_fp16_kernelP6__halfS0_S0_ --------------------------
	.section	.nv.constant0._Z28matmul_m16n16k16_fp16_kernelP6__halfS0_S0_,"a",@progbits
	.sectionflags	@""
	.align	4
.nv.constant0._Z28matmul_m16n16k16_fp16_kernelP6__halfS0_S0_:
	.zero		920


//--------------------- SYMBOLS --------------------------

	.type		.nv.reservedSmem.offset0,@object
	.size		.nv.reservedSmem.offset0,0x4
	.type		vprintf,@function
